	.headerflags	@"EF_CUDA_TEXMODE_UNIFIED EF_CUDA_64BIT_ADDRESS EF_CUDA_ACCELERATORS EF_CUDA_SM90 EF_CUDA_VIRTUAL_SM(EF_CUDA_SM90)"
	.elftype	@"ET_EXEC"


//--------------------- .nv.info                  --------------------------
	.section	.nv.info,"",@"SHT_CUDA_INFO"
	.align	4


	//----- nvinfo : EIATTR_REGCOUNT
	.align		4
        /*0000*/ 	.byte	0x04, 0x2f
        /*0002*/ 	.short	(.L_3 - .L_2)
	.align		4
.L_2:
        /*0004*/ 	.word	index@(triton_poi_fused__native_batch_norm_legit_no_training_relu_5)
        /*0008*/ 	.word	0x00000020


	//----- nvinfo : EIATTR_MIN_STACK_SIZE
	.align		4
.L_3:
        /*000c*/ 	.byte	0x04, 0x12
        /*000e*/ 	.short	(.L_5 - .L_4)
	.align		4
.L_4:
        /*0010*/ 	.word	index@(triton_poi_fused__native_batch_norm_legit_no_training_relu_5)
        /*0014*/ 	.word	0x00000000


	//----- nvinfo : EIATTR_FRAME_SIZE
	.align		4
.L_5:
        /*0018*/ 	.byte	0x04, 0x11
        /*001a*/ 	.short	(.L_7 - .L_6)
	.align		4
.L_6:
        /*001c*/ 	.word	index@(triton_poi_fused__native_batch_norm_legit_no_training_relu_5)
        /*0020*/ 	.word	0x00000000


	//----- nvinfo : EIATTR_MIN_STACK_SIZE
	.align		4
.L_7:
        /*0024*/ 	.byte	0x04, 0x12
        /*0026*/ 	.short	(.L_9 - .L_8)
	.align		4
.L_8:
        /*0028*/ 	.word	index@(triton_poi_fused__native_batch_norm_legit_no_training_relu_5)
        /*002c*/ 	.word	0x00000000
.L_9:


//--------------------- .nv.info.triton_poi_fused__native_batch_norm_legit_no_training_relu_5 --------------------------
	.section	.nv.info.triton_poi_fused__native_batch_norm_legit_no_training_relu_5,"",@"SHT_CUDA_INFO"
	.sectionflags	@""
	.align	4


	//----- nvinfo : EIATTR_CUDA_API_VERSION
	.align		4
        /*0000*/ 	.byte	0x04, 0x37
        /*0002*/ 	.short	(.L_11 - .L_10)
.L_10:
        /*0004*/ 	.word	0x0000007c


	//----- nvinfo : EIATTR_KPARAM_INFO
	.align		4
.L_11:
        /*0008*/ 	.byte	0x04, 0x17
        /*000a*/ 	.short	(.L_13 - .L_12)
.L_12:
        /*000c*/ 	.word	0x00000000
        /*0010*/ 	.short	0x0006
        /*0012*/ 	.short	0x0030
        /*0014*/ 	.byte	0x00, 0xf0, 0x11, 0x00


	//----- nvinfo : EIATTR_KPARAM_INFO
	.align		4
.L_13:
        /*0018*/ 	.byte	0x04, 0x17
        /*001a*/ 	.short	(.L_15 - .L_14)
.L_14:
        /*001c*/ 	.word	0x00000000
        /*0020*/ 	.short	0x0005
        /*0022*/ 	.short	0x0028
        /*0024*/ 	.byte	0x00, 0xf4, 0x21, 0x00


	//----- nvinfo : EIATTR_KPARAM_INFO
	.align		4
.L_15:
        /*0028*/ 	.byte	0x04, 0x17
        /*002a*/ 	.short	(.L_17 - .L_16)
.L_16:
        /*002c*/ 	.word	0x00000000
        /*0030*/ 	.short	0x0004
        /*0032*/ 	.short	0x0020
        /*0034*/ 	.byte	0x00, 0xf4, 0x21, 0x00


	//----- nvinfo : EIATTR_KPARAM_INFO
	.align		4
.L_17:
        /*0038*/ 	.byte	0x04, 0x17
        /*003a*/ 	.short	(.L_19 - .L_18)
.L_18:
        /*003c*/ 	.word	0x00000000
        /*0040*/ 	.short	0x0003
        /*0042*/ 	.short	0x0018
        /*0044*/ 	.byte	0x00, 0xf4, 0x21, 0x00


	//----- nvinfo : EIATTR_KPARAM_INFO
	.align		4
.L_19:
        /*0048*/ 	.byte	0x04, 0x17
        /*004a*/ 	.short	(.L_21 - .L_20)
.L_20:
        /*004c*/ 	.word	0x00000000
        /*0050*/ 	.short	0x0002
        /*0052*/ 	.short	0x0010
        /*0054*/ 	.byte	0x00, 0xf4, 0x21, 0x00


	//----- nvinfo : EIATTR_KPARAM_INFO
	.align		4
.L_21:
        /*0058*/ 	.byte	0x04, 0x17
        /*005a*/ 	.short	(.L_23 - .L_22)
.L_22:
        /*005c*/ 	.word	0x00000000
        /*0060*/ 	.short	0x0001
        /*0062*/ 	.short	0x0008
        /*0064*/ 	.byte	0x00, 0xf4, 0x21, 0x00


	//----- nvinfo : EIATTR_KPARAM_INFO
	.align		4
.L_23:
        /*0068*/ 	.byte	0x04, 0x17
        /*006a*/ 	.short	(.L_25 - .L_24)
.L_24:
        /*006c*/ 	.word	0x00000000
        /*0070*/ 	.short	0x0000
        /*0072*/ 	.short	0x0000
        /*0074*/ 	.byte	0x00, 0xf4, 0x21, 0x00


	//----- nvinfo : EIATTR_SPARSE_MMA_MASK
	.align		4
.L_25:
        /*0078*/ 	.byte	0x03, 0x50
        /*007a*/ 	.short	0x0000


	//----- nvinfo : EIATTR_MAXREG_COUNT
	.align		4
        /*007c*/ 	.byte	0x03, 0x1b
        /*007e*/ 	.short	0x00ff


	//----- nvinfo : EIATTR_EXIT_INSTR_OFFSETS
	.align		4
        /*0080*/ 	.byte	0x04, 0x1c
        /*0082*/ 	.short	(.L_27 - .L_26)


	//   ....[0]....
.L_26:
        /*0084*/ 	.word	0x00000710


	//----- nvinfo : EIATTR_REQNTID
	.align		4
.L_27:
        /*0088*/ 	.byte	0x04, 0x10
        /*008a*/ 	.short	(.L_29 - .L_28)
.L_28:
        /*008c*/ 	.word	0x00000080
        /*0090*/ 	.word	0x00000001
        /*0094*/ 	.word	0x00000001


	//----- nvinfo : EIATTR_CBANK_PARAM_SIZE
	.align		4
.L_29:
        /*0098*/ 	.byte	0x03, 0x19
        /*009a*/ 	.short	0x0034


	//----- nvinfo : EIATTR_PARAM_CBANK
	.align		4
        /*009c*/ 	.byte	0x04, 0x0a
        /*009e*/ 	.short	(.L_31 - .L_30)
	.align		4
.L_30:
        /*00a0*/ 	.word	index@(.nv.constant0.triton_poi_fused__native_batch_norm_legit_no_training_relu_5)
        /*00a4*/ 	.short	0x0210
        /*00a6*/ 	.short	0x0034


	//----- nvinfo : EIATTR_SW_WAR
	.align		4
.L_31:
        /*00a8*/ 	.byte	0x04, 0x36
        /*00aa*/ 	.short	(.L_33 - .L_32)
.L_32:
        /*00ac*/ 	.word	0x00000008
.L_33:


//--------------------- .nv.callgraph             --------------------------
	.section	.nv.callgraph,"",@"SHT_CUDA_CALLGRAPH"
	.align	4
	.sectionentsize	8
	.align		4
        /*0000*/ 	.word	0x00000000
	.align		4
        /*0004*/ 	.word	0xffffffff
	.align		4
        /*0008*/ 	.word	0x00000000
	.align		4
        /*000c*/ 	.word	0xfffffffe
	.align		4
        /*0010*/ 	.word	0x00000000
	.align		4
        /*0014*/ 	.word	0xfffffffd
	.align		4
        /*0018*/ 	.word	0x00000000
	.align		4
        /*001c*/ 	.word	0xfffffffc


//--------------------- .nv.constant4             --------------------------
	.section	.nv.constant4,"a",@progbits
	.align	8
	.align		8
.nv.constant4:
        /*0000*/ 	.dword	_$_str
	.align		8
        /*0008*/ 	.dword	_$_str_$_2


//--------------------- .text.triton_poi_fused__native_batch_norm_legit_no_training_relu_5 --------------------------
	.section	.text.triton_poi_fused__native_batch_norm_legit_no_training_relu_5,"ax",@progbits
	.align	128
        .global         triton_poi_fused__native_batch_norm_legit_no_training_relu_5
        .type           triton_poi_fused__native_batch_norm_legit_no_training_relu_5,@function
        .size           triton_poi_fused__native_batch_norm_legit_no_training_relu_5,(.L_x_1 - triton_poi_fused__native_batch_norm_legit_no_training_relu_5)
        .other          triton_poi_fused__native_batch_norm_legit_no_training_relu_5,@"STO_CUDA_ENTRY STV_DEFAULT"
triton_poi_fused__native_batch_norm_legit_no_training_relu_5:
.text.triton_poi_fused__native_batch_norm_legit_no_training_relu_5:
[----:B------:R-:W-:Y:S01]  /*0000*/  LDC R1, c[0x0][0x28] ;  /* 0x00000a00ff017b82 */ /* 0x000fe20000000800 */
[----:B------:R-:W1:Y:S07]  /*0010*/  S2R R0, SR_TID.X ;  /* 0x0000000000007919 */ /* 0x000e6e0000002100 */
[----:B------:R-:W2:Y:S01]  /*0020*/  LDC.64 R4, c[0x0][0x220] ;  /* 0x00008800ff047b82 */ /* 0x000ea20000000a00 */
[----:B------:R-:W-:Y:S01]  /*0030*/  ULDC.64 UR4, c[0x0][0x208] ;  /* 0x0000820000047ab9 */ /* 0x000fe20000000a00 */
[----:B------:R-:W3:Y:S06]  /*0040*/  S2R R7, SR_CTAID.X ;  /* 0x0000000000077919 */ /* 0x000eec0000002500 */
[----:B------:R-:W4:Y:S08]  /*0050*/  LDC.64 R12, c[0x0][0x218] ;  /* 0x00008600ff0c7b82 */ /* 0x000f300000000a00 */
[----:B------:R-:W5:Y:S08]  /*0060*/  LDC.64 R22, c[0x0][0x210] ;  /* 0x00008400ff167b82 */ /* 0x000f700000000a00 */
[----:B------:R-:W5:Y:S01]  /*0070*/  LDC.64 R20, c[0x0][0x228] ;  /* 0x00008a00ff147b82 */ /* 0x000f620000000a00 */
[----:B-1----:R-:W-:-:S07]  /*0080*/  SHF.L.U32 R0, R0, 0x2, RZ ;  /* 0x0000000200007819 */ /* 0x002fce00000006ff */
[----:B------:R-:W1:Y:S01]  /*0090*/  LDC.64 R24, c[0x0][0x230] ;  /* 0x00008c00ff187b82 */ /* 0x000e620000000a00 */
[----:B---3--:R-:W-:Y:S02]  /*00a0*/  SHF.R.S32.HI R3, RZ, 0x15, R7 ;  /* 0x00000015ff037819 */ /* 0x008fe40000011407 */
[----:B------:R-:W-:Y:S02]  /*00b0*/  LOP3.LUT R0, R0, 0x1fc, RZ, 0xc0, !PT ;  /* 0x000001fc00007812 */ /* 0x000fe400078ec0ff */
[----:B------:R-:W-:Y:S02]  /*00c0*/  SGXT R3, R3, 0x1 ;  /* 0x000000010303781a */ /* 0x000fe40000000200 */
[----:B------:R-:W-:-:S04]  /*00d0*/  LEA R0, R7, R0, 0xa ;  /* 0x0000000007007211 */ /* 0x000fc800078e50ff */
[----:B------:R-:W-:-:S04]  /*00e0*/  LEA.HI R3, R3, R0, RZ, 0x8 ;  /* 0x0000000003037211 */ /* 0x000fc800078f40ff */
[----:B------:R-:W-:-:S04]  /*00f0*/  LOP3.LUT R3, R3, 0xffffff00, RZ, 0xc0, !PT ;  /* 0xffffff0003037812 */ /* 0x000fc800078ec0ff */
[----:B------:R-:W-:-:S05]  /*0100*/  IADD3 R3, R0, -R3, RZ ;  /* 0x8000000300037210 */ /* 0x000fca0007ffe0ff */
[----:B--2---:R-:W-:-:S06]  /*0110*/  IMAD.WIDE R4, R3, 0x4, R4 ;  /* 0x0000000403047825 */ /* 0x004fcc00078e0204 */
[----:B------:R-:W2:Y:S01]  /*0120*/  LDG.E.EL.128 R4, desc[UR4][R4.64] ;  /* 0x0000000404047981 */ /* 0x000ea2000c2e1d00 */
[----:B----4-:R-:W-:-:S04]  /*0130*/  IMAD.WIDE R12, R3, 0x4, R12 ;  /* 0x00000004030c7825 */ /* 0x010fc800078e020c */
[----:B-----5:R-:W-:Y:S02]  /*0140*/  IMAD.WIDE R22, R0, 0x4, R22 ;  /* 0x0000000400167825 */ /* 0x020fe400078e0216 */
[----:B------:R-:W3:Y:S02]  /*0150*/  LDG.E.EL.128 R12, desc[UR4][R12.64] ;  /* 0x000000040c0c7981 */ /* 0x000ee4000c2e1d00 */
[C---:B0-----:R-:W-:Y:S02]  /*0160*/  IMAD.WIDE R20, R3.reuse, 0x4, R20 ;  /* 0x0000000403147825 */ /* 0x041fe400078e0214 */
[----:B------:R-:W3:Y:S02]  /*0170*/  LDG.E.128 R16, desc[UR4][R22.64+0x800] ;  /* 0x0008000416107981 */ /* 0x000ee4000c1e1d00 */
[----:B-1----:R-:W-:-:S04]  /*0180*/  IMAD.WIDE R24, R3, 0x4, R24 ;  /* 0x0000000403187825 */ /* 0x002fc800078e0218 */
[----:B--2---:R-:W-:Y:S01]  /*0190*/  FADD R6, R6, 9.9999997473787516356e-06 ;  /* 0x3727c5ac06067421 */ /* 0x004fe20000000000 */
[----:B------:R-:W-:Y:S01]  /*01a0*/  FADD R2, R4, 9.9999997473787516356e-06 ;  /* 0x3727c5ac04027421 */ /* 0x000fe20000000000 */
[----:B------:R-:W-:-:S03]  /*01b0*/  FADD R8, R5, 9.9999997473787516356e-06 ;  /* 0x3727c5ac05087421 */ /* 0x000fc60000000000 */
[----:B------:R-:W0:Y:S08]  /*01c0*/  MUFU.SQRT R26, R2 ;  /* 0x00000002001a7308 */ /* 0x000e300000002000 */
[----:B------:R-:W1:Y:S01]  /*01d0*/  MUFU.SQRT R6, R6 ;  /* 0x0000000600067308 */ /* 0x000e620000002000 */
[----:B0-----:R-:W-:-:S07]  /*01e0*/  FSETP.GT.AND P0, PT, R26, 8.50705917302346158658e+37, PT ;  /* 0x7e8000001a00780b */ /* 0x001fce0003f04000 */
[----:B------:R0:W2:Y:S01]  /*01f0*/  MUFU.SQRT R27, R8 ;  /* 0x00000008001b7308 */ /* 0x0000a20000002000 */
[----:B------:R-:W-:Y:S02]  /*0200*/  FSETP.GEU.AND P3, PT, R26, 1.175494350822287508e-38, PT ;  /* 0x008000001a00780b */ /* 0x000fe40003f6e000 */
[C---:B-1----:R-:W-:Y:S02]  /*0210*/  FSETP.GT.AND P2, PT, R6.reuse, 8.50705917302346158658e+37, PT ;  /* 0x7e8000000600780b */ /* 0x042fe40003f44000 */
[----:B------:R-:W-:Y:S01]  /*0220*/  FSETP.GEU.AND P5, PT, R6, 1.175494350822287508e-38, PT ;  /* 0x008000000600780b */ /* 0x000fe20003fae000 */
[----:B------:R-:W-:Y:S01]  /*0230*/  HFMA2.MMA R2, -RZ, RZ, 1.625, 0 ;  /* 0x3e800000ff027435 */ /* 0x000fe200000001ff */
[----:B0-----:R-:W4:Y:S01]  /*0240*/  LDG.E.128 R8, desc[UR4][R22.64] ;  /* 0x0000000416087981 */ /* 0x001f22000c1e1d00 */
[----:B------:R-:W-:Y:S01]  /*0250*/  @P0 FMUL R26, R26, 0.25 ;  /* 0x3e8000001a1a0820 */ /* 0x000fe20000400000 */
[----:B--2---:R-:W-:-:S05]  /*0260*/  FSETP.GT.AND P1, PT, R27, 8.50705917302346158658e+37, PT ;  /* 0x7e8000001b00780b */ /* 0x004fca0003f24000 */
[----:B------:R-:W-:Y:S01]  /*0270*/  @!P3 FMUL R26, R26, 16777216 ;  /* 0x4b8000001a1ab820 */ /* 0x000fe20000400000 */
[C---:B------:R-:W-:Y:S01]  /*0280*/  FSETP.GEU.AND P4, PT, R27.reuse, 1.175494350822287508e-38, PT ;  /* 0x008000001b00780b */ /* 0x040fe20003f8e000 */
[----:B------:R-:W-:Y:S02]  /*0290*/  @P2 FMUL R6, R6, 0.25 ;  /* 0x3e80000006062820 */ /* 0x000fe40000400000 */
[----:B------:R0:W1:Y:S01]  /*02a0*/  MUFU.RCP R5, R26 ;  /* 0x0000001a00057308 */ /* 0x0000620000001000 */
[----:B------:R-:W2:Y:S01]  /*02b0*/  LDG.E.EL.128 R20, desc[UR4][R20.64] ;  /* 0x0000000414147981 */ /* 0x000ea2000c2e1d00 */
[----:B------:R-:W-:Y:S02]  /*02c0*/  @!P5 FMUL R6, R6, 16777216 ;  /* 0x4b8000000606d820 */ /* 0x000fe40000400000 */
[----:B------:R-:W-:-:S04]  /*02d0*/  @P1 FMUL R27, R27, 0.25 ;  /* 0x3e8000001b1b1820 */ /* 0x000fc80000400000 */
[----:B------:R-:W5:Y:S02]  /*02e0*/  MUFU.RCP R6, R6 ;  /* 0x0000000600067308 */ /* 0x000f640000001000 */
[----:B------:R-:W-:Y:S01]  /*02f0*/  @!P4 FMUL R27, R27, 16777216 ;  /* 0x4b8000001b1bc820 */ /* 0x000fe20000400000 */
[----:B0-----:R-:W-:-:S05]  /*0300*/  FSEL R26, R2, 1, P0 ;  /* 0x3f800000021a7808 */ /* 0x001fca0000000000 */
[----:B------:R0:W-:Y:S01]  /*0310*/  MUFU.RCP R4, R27 ;  /* 0x0000001b00047308 */ /* 0x0001e20000001000 */
[----:B------:R-:W-:Y:S01]  /*0320*/  @!P3 FMUL R26, R26, 16777216 ;  /* 0x4b8000001a1ab820 */ /* 0x000fe20000400000 */
[----:B0-----:R-:W-:-:S03]  /*0330*/  FSEL R27, R2, 1, P2 ;  /* 0x3f800000021b7808 */ /* 0x001fc60001000000 */
[----:B-1----:R-:W-:Y:S02]  /*0340*/  FMUL R3, R5, R26 ;  /* 0x0000001a05037220 */ /* 0x002fe40000400000 */
[----:B------:R-:W-:-:S04]  /*0350*/  @!P5 FMUL R27, R27, 16777216 ;  /* 0x4b8000001b1bd820 */ /* 0x000fc80000400000 */
[----:B-----5:R-:W-:Y:S02]  /*0360*/  FMUL R5, R6, R27 ;  /* 0x0000001b06057220 */ /* 0x020fe40000400000 */
[----:B------:R-:W2:Y:S01]  /*0370*/  LDG.E.EL.128 R24, desc[UR4][R24.64] ;  /* 0x0000000418187981 */ /* 0x000ea2000c2e1d00 */
[----:B------:R-:W-:-:S04]  /*0380*/  FADD R7, R7, 9.9999997473787516356e-06 ;  /* 0x3727c5ac07077421 */ /* 0x000fc80000000000 */
[----:B------:R0:W1:Y:S01]  /*0390*/  MUFU.SQRT R28, R7 ;  /* 0x00000007001c7308 */ /* 0x0000620000002000 */
[----:B------:R-:W-:Y:S01]  /*03a0*/  FSEL R29, R2, 1, P1 ;  /* 0x3f800000021d7808 */ /* 0x000fe20000800000 */
[----:B0-----:R-:W0:Y:S01]  /*03b0*/  LDC.64 R6, c[0x0][0x238] ;  /* 0x00008e00ff067b82 */ /* 0x001e220000000a00 */
[C---:B-1----:R-:W-:Y:S02]  /*03c0*/  FSETP.GT.AND P0, PT, R28.reuse, 8.50705917302346158658e+37, PT ;  /* 0x7e8000001c00780b */ /* 0x042fe40003f04000 */
[----:B------:R-:W-:-:S11]  /*03d0*/  FSETP.GEU.AND P1, PT, R28, 1.175494350822287508e-38, PT ;  /* 0x008000001c00780b */ /* 0x000fd60003f2e000 */
[----:B------:R-:W-:-:S04]  /*03e0*/  @P0 FMUL R28, R28, 0.25 ;  /* 0x3e8000001c1c0820 */ /* 0x000fc80000400000 */
[----:B------:R-:W-:Y:S01]  /*03f0*/  @!P1 FMUL R28, R28, 16777216 ;  /* 0x4b8000001c1c9820 */ /* 0x000fe20000400000 */
[----:B------:R-:W-:-:S05]  /*0400*/  @!P4 FMUL R29, R29, 16777216 ;  /* 0x4b8000001d1dc820 */ /* 0x000fca0000400000 */
[----:B------:R-:W1:Y:S01]  /*0410*/  MUFU.RCP R28, R28 ;  /* 0x0000001c001c7308 */ /* 0x000e620000001000 */
[----:B------:R-:W-:Y:S01]  /*0420*/  FMUL R4, R4, R29 ;  /* 0x0000001d04047220 */ /* 0x000fe20000400000 */
[----:B------:R-:W-:-:S05]  /*0430*/  FSEL R29, R2, 1, P0 ;  /* 0x3f800000021d7808 */ /* 0x000fca0000000000 */
[----:B------:R-:W-:Y:S01]  /*0440*/  @!P1 FMUL R29, R29, 16777216 ;  /* 0x4b8000001d1d9820 */ /* 0x000fe20000400000 */
[----:B---3--:R-:W-:Y:S01]  /*0450*/  FADD R19, R19, -R15 ;  /* 0x8000000f13137221 */ /* 0x008fe20000000000 */
[----:B------:R-:W-:Y:S01]  /*0460*/  FADD R16, R16, -R12 ;  /* 0x8000000c10107221 */ /* 0x000fe20000000000 */
[----:B------:R-:W-:Y:S01]  /*0470*/  FADD R18, R18, -R14 ;  /* 0x8000000e12127221 */ /* 0x000fe20000000000 */
[----:B-1----:R-:W-:Y:S01]  /*0480*/  FMUL R2, R28, R29 ;  /* 0x0000001d1c027220 */ /* 0x002fe20000400000 */
[----:B------:R-:W-:Y:S01]  /*0490*/  FADD R17, R17, -R13 ;  /* 0x8000000d11117221 */ /* 0x000fe20000000000 */
[----:B----4-:R-:W-:Y:S01]  /*04a0*/  FADD R11, R11, -R15 ;  /* 0x8000000f0b0b7221 */ /* 0x010fe20000000000 */
[----:B------:R-:W-:Y:S01]  /*04b0*/  FADD R8, R8, -R12 ;  /* 0x8000000c08087221 */ /* 0x000fe20000000000 */
[----:B------:R-:W-:Y:S02]  /*04c0*/  FADD R12, R10, -R14 ;  /* 0x8000000e0a0c7221 */ /* 0x000fe40000000000 */
[C---:B------:R-:W-:Y:S01]  /*04d0*/  FMUL R10, R2.reuse, R11 ;  /* 0x0000000b020a7220 */ /* 0x040fe20000400000 */
[----:B------:R-:W-:Y:S01]  /*04e0*/  FMUL R2, R2, R19 ;  /* 0x0000001302027220 */ /* 0x000fe20000400000 */
[----:B------:R-:W-:Y:S01]  /*04f0*/  FADD R9, R9, -R13 ;  /* 0x8000000d09097221 */ /* 0x000fe20000000000 */
[C---:B------:R-:W-:Y:S01]  /*0500*/  FMUL R11, R5.reuse, R12 ;  /* 0x0000000c050b7220 */ /* 0x040fe20000400000 */
[----:B------:R-:W-:Y:S01]  /*0510*/  FMUL R5, R5, R18 ;  /* 0x0000001205057220 */ /* 0x000fe20000400000 */
[C---:B------:R-:W-:Y:S01]  /*0520*/  FMUL R15, R3.reuse, R8 ;  /* 0x00000008030f7220 */ /* 0x040fe20000400000 */
[C---:B------:R-:W-:Y:S01]  /*0530*/  FMUL R8, R4.reuse, R17 ;  /* 0x0000001104087220 */ /* 0x040fe20000400000 */
[----:B------:R-:W-:Y:S01]  /*0540*/  FMUL R13, R3, R16 ;  /* 0x00000010030d7220 */ /* 0x000fe20000400000 */
[----:B------:R-:W-:Y:S01]  /*0550*/  FMUL R12, R4, R9 ;  /* 0x00000009040c7220 */ /* 0x000fe20000400000 */
[----:B--2---:R-:W-:Y:S01]  /*0560*/  FFMA R2, R23, R2, R27 ;  /* 0x0000000217027223 */ /* 0x004fe2000000001b */
[----:B------:R-:W-:Y:S01]  /*0570*/  FFMA R5, R22, R5, R26 ;  /* 0x0000000516057223 */ /* 0x000fe2000000001a */
[----:B------:R-:W-:Y:S01]  /*0580*/  FFMA R8, R21, R8, R25 ;  /* 0x0000000815087223 */ /* 0x000fe20000000019 */
[----:B------:R-:W-:Y:S01]  /*0590*/  FFMA R10, R23, R10, R27 ;  /* 0x0000000a170a7223 */ /* 0x000fe2000000001b */
[C-C-:B------:R-:W-:Y:S01]  /*05a0*/  FFMA R3, R20.reuse, R15, R24.reuse ;  /* 0x0000000f14037223 */ /* 0x140fe20000000018 */
[----:B------:R-:W-:Y:S01]  /*05b0*/  FFMA R4, R20, R13, R24 ;  /* 0x0000000d14047223 */ /* 0x000fe20000000018 */
[----:B------:R-:W-:Y:S01]  /*05c0*/  FFMA R9, R21, R12, R25 ;  /* 0x0000000c15097223 */ /* 0x000fe20000000019 */
[----:B------:R-:W-:Y:S01]  /*05d0*/  FFMA R22, R22, R11, R26 ;  /* 0x0000000b16167223 */ /* 0x000fe2000000001a */
[----:B------:R-:W-:Y:S01]  /*05e0*/  FSETP.GEU.AND P6, PT, R2, RZ, PT ;  /* 0x000000ff0200720b */ /* 0x000fe20003fce000 */
[----:B0-----:R-:W-:Y:S01]  /*05f0*/  IMAD.WIDE R12, R0, 0x4, R6 ;  /* 0x00000004000c7825 */ /* 0x001fe200078e0206 */
[----:B------:R-:W-:-:S02]  /*0600*/  FSETP.GEU.AND P5, PT, R5, RZ, PT ;  /* 0x000000ff0500720b */ /* 0x000fc40003fae000 */
[----:B------:R-:W-:Y:S02]  /*0610*/  FSETP.GEU.AND P4, PT, R8, RZ, PT ;  /* 0x000000ff0800720b */ /* 0x000fe40003f8e000 */
[----:B------:R-:W-:Y:S02]  /*0620*/  FSETP.GEU.AND P3, PT, R10, RZ, PT ;  /* 0x000000ff0a00720b */ /* 0x000fe40003f6e000 */
[----:B------:R-:W-:Y:S02]  /*0630*/  SEL R7, R2, RZ, P6 ;  /* 0x000000ff02077207 */ /* 0x000fe40003000000 */
[----:B------:R-:W-:Y:S02]  /*0640*/  FSETP.GEU.AND P0, PT, R4, RZ, PT ;  /* 0x000000ff0400720b */ /* 0x000fe40003f0e000 */
[----:B------:R-:W-:Y:S02]  /*0650*/  FSETP.GEU.AND P2, PT, R22, RZ, PT ;  /* 0x000000ff1600720b */ /* 0x000fe40003f4e000 */
[----:B------:R-:W-:-:S02]  /*0660*/  FSETP.GEU.AND P1, PT, R9, RZ, PT ;  /* 0x000000ff0900720b */ /* 0x000fc40003f2e000 */
[----:B------:R-:W-:Y:S02]  /*0670*/  FSETP.GEU.AND P6, PT, R3, RZ, PT ;  /* 0x000000ff0300720b */ /* 0x000fe40003fce000 */
[----:B------:R-:W-:Y:S02]  /*0680*/  SEL R6, R5, RZ, P5 ;  /* 0x000000ff05067207 */ /* 0x000fe40002800000 */
[----:B------:R-:W-:Y:S02]  /*0690*/  SEL R5, R8, RZ, P4 ;  /* 0x000000ff08057207 */ /* 0x000fe40002000000 */
[----:B------:R-:W-:Y:S02]  /*06a0*/  SEL R11, R10, RZ, P3 ;  /* 0x000000ff0a0b7207 */ /* 0x000fe40001800000 */
[----:B------:R-:W-:Y:S02]  /*06b0*/  SEL R10, R22, RZ, P2 ;  /* 0x000000ff160a7207 */ /* 0x000fe40001000000 */
[----:B------:R-:W-:-:S02]  /*06c0*/  SEL R9, R9, RZ, P1 ;  /* 0x000000ff09097207 */ /* 0x000fc40000800000 */
[----:B------:R-:W-:Y:S02]  /*06d0*/  SEL R8, R3, RZ, P6 ;  /* 0x000000ff03087207 */ /* 0x000fe40003000000 */
[----:B------:R-:W-:-:S03]  /*06e0*/  SEL R4, R4, RZ, P0 ;  /* 0x000000ff04047207 */ /* 0x000fc60000000000 */
[----:B------:R-:W-:Y:S04]  /*06f0*/  STG.E.128 desc[UR4][R12.64], R8 ;  /* 0x000000080c007986 */ /* 0x000fe8000c101d04 */
[----:B------:R-:W-:Y:S01]  /*0700*/  STG.E.128 desc[UR4][R12.64+0x800], R4 ;  /* 0x000800040c007986 */ /* 0x000fe2000c101d04 */
[----:B------:R-:W-:Y:S05]  /*0710*/  EXIT ;  /* 0x000000000000794d */ /* 0x000fea0003800000 */
.L_x_0:
[----:B------:R-:W-:-:S00]  /*0720*/  BRA `(.L_x_0) ;  /* 0xfffffffc00fc7947 */ /* 0x000fc0000383ffff */
[----:B------:R-:W-:-:S00]  /*0730*/  NOP ;  /* 0x0000000000007918 */ /* 0x000fc00000000000 */
        /* <DEDUP_REMOVED lines=12> */
.L_x_1:


//--------------------- .nv.global.init           --------------------------
	.section	.nv.global.init,"aw",@progbits
.nv.global.init:
	.type		_$_str,@object
	.size		_$_str,(_$_str_$_2 - _$_str)
_$_str:
        /*0000*/ 	.byte	0x5f, 0x5f, 0x43, 0x55, 0x44, 0x41, 0x5f, 0x46, 0x54, 0x5a, 0x00
	.type		_$_str_$_2,@object
	.size		_$_str_$_2,(.L_1 - _$_str_$_2)
_$_str_$_2:
        /*000b*/ 	.byte	0x5f, 0x5f, 0x43, 0x55, 0x44, 0x41, 0x5f, 0x50, 0x52, 0x45, 0x43, 0x5f, 0x53, 0x51, 0x52, 0x54
        /*001b*/ 	.byte	0x00
.L_1:


//--------------------- .nv.constant0.triton_poi_fused__native_batch_norm_legit_no_training_relu_5 --------------------------
	.section	.nv.constant0.triton_poi_fused__native_batch_norm_legit_no_training_relu_5,"a",@progbits
	.sectionflags	@""
	.align	4
.nv.constant0.triton_poi_fused__native_batch_norm_legit_no_training_relu_5:
	.zero		580
